//
// Generated by NVIDIA NVVM Compiler
//
// Compiler Build ID: CL-36424714
// Cuda compilation tools, release 13.0, V13.0.88
// Based on NVVM 20.0.0
//

.version 9.0
.target sm_100
.address_size 64

	// .globl	_Z8mykerneliiPfS_

.visible .entry _Z8mykerneliiPfS_(
	.param .u32 _Z8mykerneliiPfS__param_0,
	.param .u32 _Z8mykerneliiPfS__param_1,
	.param .u64 .ptr .align 1 _Z8mykerneliiPfS__param_2,
	.param .u64 .ptr .align 1 _Z8mykerneliiPfS__param_3
)
{
	.reg .pred 	%p<11>;
	.reg .b32 	%r<50>;
	.reg .b32 	%f<112>;
	.reg .b64 	%rd<40>;

	ld.param.u32 	%r27, [_Z8mykerneliiPfS__param_0];
	ld.param.u32 	%r26, [_Z8mykerneliiPfS__param_1];
	ld.param.u64 	%rd10, [_Z8mykerneliiPfS__param_2];
	ld.param.u64 	%rd9, [_Z8mykerneliiPfS__param_3];
	cvta.to.global.u64 	%rd1, %rd10;
	mov.u32 	%r28, %tid.x;
	mov.u32 	%r29, %ctaid.x;
	mov.u32 	%r30, %ntid.x;
	mad.lo.s32 	%r1, %r29, %r30, %r28;
	mov.u32 	%r31, %tid.y;
	mov.u32 	%r32, %ctaid.y;
	mov.u32 	%r33, %ntid.y;
	mad.lo.s32 	%r34, %r32, %r33, %r31;
	max.s32 	%r35, %r1, %r34;
	setp.ge.s32 	%p1, %r35, %r27;
	@%p1 bra 	$L__BB0_15;
	setp.lt.s32 	%p2, %r26, 1;
	mov.f32 	%f111, 0f00000000;
	@%p2 bra 	$L__BB0_14;
	mul.lo.s32 	%r3, %r26, %r1;
	mul.lo.s32 	%r4, %r26, %r34;
	and.b32  	%r5, %r26, 15;
	setp.lt.u32 	%p3, %r26, 16;
	mov.f32 	%f111, 0f00000000;
	mov.b32 	%r46, 0;
	@%p3 bra 	$L__BB0_5;
	and.b32  	%r46, %r26, 2147483632;
	neg.s32 	%r44, %r46;
	add.s64 	%rd2, %rd1, 32;
	mul.wide.u32 	%rd11, %r4, 4;
	add.s64 	%rd38, %rd2, %rd11;
	mov.f32 	%f111, 0f00000000;
	mov.u32 	%r43, %r3;
$L__BB0_4:
	.pragma "nounroll";
	mul.wide.s32 	%rd12, %r43, 4;
	add.s64 	%rd13, %rd2, %rd12;
	ld.global.f32 	%f18, [%rd13+-32];
	ld.global.f32 	%f19, [%rd38+-32];
	fma.rn.f32 	%f20, %f18, %f19, %f111;
	ld.global.f32 	%f21, [%rd13+-28];
	ld.global.f32 	%f22, [%rd38+-28];
	fma.rn.f32 	%f23, %f21, %f22, %f20;
	ld.global.f32 	%f24, [%rd13+-24];
	ld.global.f32 	%f25, [%rd38+-24];
	fma.rn.f32 	%f26, %f24, %f25, %f23;
	ld.global.f32 	%f27, [%rd13+-20];
	ld.global.f32 	%f28, [%rd38+-20];
	fma.rn.f32 	%f29, %f27, %f28, %f26;
	ld.global.f32 	%f30, [%rd13+-16];
	ld.global.f32 	%f31, [%rd38+-16];
	fma.rn.f32 	%f32, %f30, %f31, %f29;
	ld.global.f32 	%f33, [%rd13+-12];
	ld.global.f32 	%f34, [%rd38+-12];
	fma.rn.f32 	%f35, %f33, %f34, %f32;
	ld.global.f32 	%f36, [%rd13+-8];
	ld.global.f32 	%f37, [%rd38+-8];
	fma.rn.f32 	%f38, %f36, %f37, %f35;
	ld.global.f32 	%f39, [%rd13+-4];
	ld.global.f32 	%f40, [%rd38+-4];
	fma.rn.f32 	%f41, %f39, %f40, %f38;
	ld.global.f32 	%f42, [%rd13];
	ld.global.f32 	%f43, [%rd38];
	fma.rn.f32 	%f44, %f42, %f43, %f41;
	ld.global.f32 	%f45, [%rd13+4];
	ld.global.f32 	%f46, [%rd38+4];
	fma.rn.f32 	%f47, %f45, %f46, %f44;
	ld.global.f32 	%f48, [%rd13+8];
	ld.global.f32 	%f49, [%rd38+8];
	fma.rn.f32 	%f50, %f48, %f49, %f47;
	ld.global.f32 	%f51, [%rd13+12];
	ld.global.f32 	%f52, [%rd38+12];
	fma.rn.f32 	%f53, %f51, %f52, %f50;
	ld.global.f32 	%f54, [%rd13+16];
	ld.global.f32 	%f55, [%rd38+16];
	fma.rn.f32 	%f56, %f54, %f55, %f53;
	ld.global.f32 	%f57, [%rd13+20];
	ld.global.f32 	%f58, [%rd38+20];
	fma.rn.f32 	%f59, %f57, %f58, %f56;
	ld.global.f32 	%f60, [%rd13+24];
	ld.global.f32 	%f61, [%rd38+24];
	fma.rn.f32 	%f62, %f60, %f61, %f59;
	ld.global.f32 	%f63, [%rd13+28];
	ld.global.f32 	%f64, [%rd38+28];
	fma.rn.f32 	%f111, %f63, %f64, %f62;
	add.s32 	%r44, %r44, 16;
	add.s32 	%r43, %r43, 16;
	add.s64 	%rd38, %rd38, 64;
	setp.ne.s32 	%p4, %r44, 0;
	@%p4 bra 	$L__BB0_4;
$L__BB0_5:
	setp.eq.s32 	%p5, %r5, 0;
	@%p5 bra 	$L__BB0_14;
	and.b32  	%r13, %r26, 7;
	setp.lt.u32 	%p6, %r5, 8;
	@%p6 bra 	$L__BB0_8;
	add.s32 	%r37, %r46, %r3;
	mul.wide.s32 	%rd14, %r37, 4;
	add.s64 	%rd15, %rd1, %rd14;
	ld.global.f32 	%f66, [%rd15];
	add.s32 	%r38, %r46, %r4;
	mul.wide.u32 	%rd16, %r38, 4;
	add.s64 	%rd17, %rd1, %rd16;
	ld.global.f32 	%f67, [%rd17];
	fma.rn.f32 	%f68, %f66, %f67, %f111;
	ld.global.f32 	%f69, [%rd15+4];
	cvt.u64.u32 	%rd18, %r4;
	cvt.u64.u32 	%rd19, %r46;
	add.s64 	%rd20, %rd19, %rd18;
	shl.b64 	%rd21, %rd20, 2;
	add.s64 	%rd22, %rd1, %rd21;
	ld.global.f32 	%f70, [%rd22+4];
	fma.rn.f32 	%f71, %f69, %f70, %f68;
	ld.global.f32 	%f72, [%rd15+8];
	ld.global.f32 	%f73, [%rd22+8];
	fma.rn.f32 	%f74, %f72, %f73, %f71;
	ld.global.f32 	%f75, [%rd15+12];
	ld.global.f32 	%f76, [%rd22+12];
	fma.rn.f32 	%f77, %f75, %f76, %f74;
	ld.global.f32 	%f78, [%rd15+16];
	ld.global.f32 	%f79, [%rd22+16];
	fma.rn.f32 	%f80, %f78, %f79, %f77;
	ld.global.f32 	%f81, [%rd15+20];
	ld.global.f32 	%f82, [%rd22+20];
	fma.rn.f32 	%f83, %f81, %f82, %f80;
	ld.global.f32 	%f84, [%rd15+24];
	ld.global.f32 	%f85, [%rd22+24];
	fma.rn.f32 	%f86, %f84, %f85, %f83;
	ld.global.f32 	%f87, [%rd15+28];
	ld.global.f32 	%f88, [%rd22+28];
	fma.rn.f32 	%f111, %f87, %f88, %f86;
	add.s32 	%r46, %r46, 8;
$L__BB0_8:
	setp.eq.s32 	%p7, %r13, 0;
	@%p7 bra 	$L__BB0_14;
	and.b32  	%r16, %r26, 3;
	setp.lt.u32 	%p8, %r13, 4;
	@%p8 bra 	$L__BB0_11;
	add.s32 	%r39, %r46, %r3;
	mul.wide.s32 	%rd23, %r39, 4;
	add.s64 	%rd24, %rd1, %rd23;
	ld.global.f32 	%f90, [%rd24];
	add.s32 	%r40, %r46, %r4;
	mul.wide.u32 	%rd25, %r40, 4;
	add.s64 	%rd26, %rd1, %rd25;
	ld.global.f32 	%f91, [%rd26];
	fma.rn.f32 	%f92, %f90, %f91, %f111;
	ld.global.f32 	%f93, [%rd24+4];
	cvt.u64.u32 	%rd27, %r4;
	cvt.u64.u32 	%rd28, %r46;
	add.s64 	%rd29, %rd28, %rd27;
	shl.b64 	%rd30, %rd29, 2;
	add.s64 	%rd31, %rd1, %rd30;
	ld.global.f32 	%f94, [%rd31+4];
	fma.rn.f32 	%f95, %f93, %f94, %f92;
	ld.global.f32 	%f96, [%rd24+8];
	ld.global.f32 	%f97, [%rd31+8];
	fma.rn.f32 	%f98, %f96, %f97, %f95;
	ld.global.f32 	%f99, [%rd24+12];
	ld.global.f32 	%f100, [%rd31+12];
	fma.rn.f32 	%f111, %f99, %f100, %f98;
	add.s32 	%r46, %r46, 4;
$L__BB0_11:
	setp.eq.s32 	%p9, %r16, 0;
	@%p9 bra 	$L__BB0_14;
	add.s32 	%r41, %r46, %r4;
	mul.wide.u32 	%rd32, %r41, 4;
	add.s64 	%rd39, %rd1, %rd32;
	add.s32 	%r49, %r46, %r3;
	neg.s32 	%r48, %r16;
$L__BB0_13:
	.pragma "nounroll";
	mul.wide.s32 	%rd33, %r49, 4;
	add.s64 	%rd34, %rd1, %rd33;
	ld.global.f32 	%f101, [%rd34];
	ld.global.f32 	%f102, [%rd39];
	fma.rn.f32 	%f111, %f101, %f102, %f111;
	add.s64 	%rd39, %rd39, 4;
	add.s32 	%r49, %r49, 1;
	add.s32 	%r48, %r48, 1;
	setp.ne.s32 	%p10, %r48, 0;
	@%p10 bra 	$L__BB0_13;
$L__BB0_14:
	mad.lo.s32 	%r42, %r34, %r27, %r1;
	cvta.to.global.u64 	%rd35, %rd9;
	mul.wide.s32 	%rd36, %r42, 4;
	add.s64 	%rd37, %rd35, %rd36;
	st.global.f32 	[%rd37], %f111;
$L__BB0_15:
	ret;

}


// ===== COMPILED SASS (sm_100) =====

	.target	sm_100

	.elftype	@"ET_EXEC"


//--------------------- .note.nv.tkinfo           --------------------------
	.section	.note.nv.tkinfo,"",@"SHT_NOTE"
	.sectionflags	@"SHF_NOTE_NV_TKINFO"
	.tkinfo
        /*0018*/ 	.word	0x00000002
        /*0030*/ 	.string	""
        /*0030*/ 	.string	"ptxas"
        /*0030*/ 	.string	"Cuda compilation tools, release 13.0, V13.0.88"
        /*0030*/ 	.string	"Build cuda_13.0.r13.0/compiler.36424714_0"
        /*0030*/ 	.string	"-arch sm_100 -m 64 "



//--------------------- .note.nv.cuinfo           --------------------------
	.section	.note.nv.cuinfo,"",@"SHT_NOTE"
	.sectionflags	@"SHF_NOTE_NV_CUINFO"
        /*0018*/ 	.short	0x0002
        /*001a*/ 	.short	0x0064
        /*001c*/ 	.short	0x0082
	.zero		2


//--------------------- .nv.info                  --------------------------
	.section	.nv.info,"",@"SHT_CUDA_INFO"
	.align	4


	//----- nvinfo : EIATTR_REGCOUNT
	.align		4
        /*0000*/ 	.byte	0x04, 0x2f
        /*0002*/ 	.short	(.L_1 - .L_0)
	.align		4
.L_0:
        /*0004*/ 	.word	index@(_Z8mykerneliiPfS_)
        /*0008*/ 	.word	0x00000020


	//----- nvinfo : EIATTR_FRAME_SIZE
	.align		4
.L_1:
        /*000c*/ 	.byte	0x04, 0x11
        /*000e*/ 	.short	(.L_3 - .L_2)
	.align		4
.L_2:
        /*0010*/ 	.word	index@(_Z8mykerneliiPfS_)
        /*0014*/ 	.word	0x00000000


	//----- nvinfo : EIATTR_MIN_STACK_SIZE
	.align		4
.L_3:
        /*0018*/ 	.byte	0x04, 0x12
        /*001a*/ 	.short	(.L_5 - .L_4)
	.align		4
.L_4:
        /*001c*/ 	.word	index@(_Z8mykerneliiPfS_)
        /*0020*/ 	.word	0x00000000
.L_5:


//--------------------- .nv.compat                --------------------------
	.section	.nv.compat,"",@"SHT_CUDA_COMPAT_INFO"
	.align	4
        /*0000*/ 	.byte	0x02, 0x09, 0x00, 0x00, 0x02, 0x02, 0x01, 0x00, 0x02, 0x05, 0x05, 0x00, 0x03, 0x07, 0x01, 0x01
        /*0010*/ 	.byte	0x02, 0x03, 0x00, 0x00, 0x02, 0x06, 0x01, 0x00, 0x04, 0x0b, 0x08, 0x00, 0x09, 0x00, 0x00, 0x00
        /*0020*/ 	.byte	0x00, 0x00, 0x00, 0x00


//--------------------- .nv.info._Z8mykerneliiPfS_ --------------------------
	.section	.nv.info._Z8mykerneliiPfS_,"",@"SHT_CUDA_INFO"
	.sectionflags	@""
	.align	4


	//----- nvinfo : EIATTR_CUDA_API_VERSION
	.align		4
        /*0000*/ 	.byte	0x04, 0x37
        /*0002*/ 	.short	(.L_7 - .L_6)
.L_6:
        /*0004*/ 	.word	0x00000082


	//----- nvinfo : EIATTR_KPARAM_INFO
	.align		4
.L_7:
        /*0008*/ 	.byte	0x04, 0x17
        /*000a*/ 	.short	(.L_9 - .L_8)
.L_8:
        /*000c*/ 	.word	0x00000000
        /*0010*/ 	.short	0x0003
        /*0012*/ 	.short	0x0010
        /*0014*/ 	.byte	0x00, 0xf5, 0x21, 0x00


	//----- nvinfo : EIATTR_KPARAM_INFO
	.align		4
.L_9:
        /*0018*/ 	.byte	0x04, 0x17
        /*001a*/ 	.short	(.L_11 - .L_10)
.L_10:
        /*001c*/ 	.word	0x00000000
        /*0020*/ 	.short	0x0002
        /*0022*/ 	.short	0x0008
        /*0024*/ 	.byte	0x00, 0xf5, 0x21, 0x00


	//----- nvinfo : EIATTR_KPARAM_INFO
	.align		4
.L_11:
        /*0028*/ 	.byte	0x04, 0x17
        /*002a*/ 	.short	(.L_13 - .L_12)
.L_12:
        /*002c*/ 	.word	0x00000000
        /*0030*/ 	.short	0x0001
        /*0032*/ 	.short	0x0004
        /*0034*/ 	.byte	0x00, 0xf0, 0x11, 0x00


	//----- nvinfo : EIATTR_KPARAM_INFO
	.align		4
.L_13:
        /*0038*/ 	.byte	0x04, 0x17
        /*003a*/ 	.short	(.L_15 - .L_14)
.L_14:
        /*003c*/ 	.word	0x00000000
        /*0040*/ 	.short	0x0000
        /*0042*/ 	.short	0x0000
        /*0044*/ 	.byte	0x00, 0xf0, 0x11, 0x00


	//----- nvinfo : EIATTR_SPARSE_MMA_MASK
	.align		4
.L_15:
        /*0048*/ 	.byte	0x03, 0x50
        /*004a*/ 	.short	0x0000


	//----- nvinfo : EIATTR_MAXREG_COUNT
	.align		4
        /*004c*/ 	.byte	0x03, 0x1b
        /*004e*/ 	.short	0x00ff


	//----- nvinfo : EIATTR_MERCURY_ISA_VERSION
	.align		4
        /*0050*/ 	.byte	0x03, 0x5f
        /*0052*/ 	.short	0x0101


	//----- nvinfo : EIATTR_VRC_CTA_INIT_COUNT
	.align		4
        /*0054*/ 	.byte	0x02, 0x4a
	.zero		1
	.zero		1


	//----- nvinfo : EIATTR_EXIT_INSTR_OFFSETS
	.align		4
        /*0058*/ 	.byte	0x04, 0x1c
        /*005a*/ 	.short	(.L_17 - .L_16)


	//   ....[0]....
.L_16:
        /*005c*/ 	.word	0x000000c0


	//   ....[1]....
        /*0060*/ 	.word	0x00000b70


	//----- nvinfo : EIATTR_CBANK_PARAM_SIZE
	.align		4
.L_17:
        /*0064*/ 	.byte	0x03, 0x19
        /*0066*/ 	.short	0x0018


	//----- nvinfo : EIATTR_PARAM_CBANK
	.align		4
        /*0068*/ 	.byte	0x04, 0x0a
        /*006a*/ 	.short	(.L_19 - .L_18)
	.align		4
.L_18:
        /*006c*/ 	.word	index@(.nv.constant0._Z8mykerneliiPfS_)
        /*0070*/ 	.short	0x0380
        /*0072*/ 	.short	0x0018


	//----- nvinfo : EIATTR_SW_WAR
	.align		4
.L_19:
        /*0074*/ 	.byte	0x04, 0x36
        /*0076*/ 	.short	(.L_21 - .L_20)
.L_20:
        /*0078*/ 	.word	0x00000008
.L_21:


//--------------------- .nv.callgraph             --------------------------
	.section	.nv.callgraph,"",@"SHT_CUDA_CALLGRAPH"
	.align	4
	.sectionentsize	8
	.align		4
        /*0000*/ 	.word	0x00000000
	.align		4
        /*0004*/ 	.word	0xffffffff
	.align		4
        /*0008*/ 	.word	0x00000000
	.align		4
        /*000c*/ 	.word	0xfffffffe
	.align		4
        /*0010*/ 	.word	0x00000000
	.align		4
        /*0014*/ 	.word	0xfffffffd
	.align		4
        /*0018*/ 	.word	0x00000000
	.align		4
        /*001c*/ 	.word	0xfffffffc


//--------------------- .text._Z8mykerneliiPfS_   --------------------------
	.section	.text._Z8mykerneliiPfS_,"ax",@progbits
	.align	128
        .global         _Z8mykerneliiPfS_
        .type           _Z8mykerneliiPfS_,@function
        .size           _Z8mykerneliiPfS_,(.L_x_7 - _Z8mykerneliiPfS_)
        .other          _Z8mykerneliiPfS_,@"STO_CUDA_ENTRY STV_DEFAULT"
_Z8mykerneliiPfS_:
.text._Z8mykerneliiPfS_:
[----:B------:R-:W-:Y:S01]  /*0000*/  LDC R1, c[0x0][0x37c] ;  /* 0x0000df00ff017b82 */ /* 0x000fe20000000800 */
[----:B------:R-:W0:Y:S07]  /*0010*/  S2R R0, SR_TID.X ;  /* 0x0000000000007919 */ /* 0x000e2e0000002100 */
[----:B------:R-:W0:Y:S01]  /*0020*/  LDC R3, c[0x0][0x360] ;  /* 0x0000d800ff037b82 */ /* 0x000e220000000800 */
[----:B------:R-:W1:Y:S01]  /*0030*/  LDCU UR9, c[0x0][0x380] ;  /* 0x00007000ff0977ac */ /* 0x000e620008000800 */
[----:B------:R-:W2:Y:S06]  /*0040*/  S2R R9, SR_TID.Y ;  /* 0x0000000000097919 */ /* 0x000eac0000002200 */
[----:B------:R-:W0:Y:S08]  /*0050*/  S2UR UR4, SR_CTAID.X ;  /* 0x00000000000479c3 */ /* 0x000e300000002500 */
[----:B------:R-:W2:Y:S08]  /*0060*/  S2UR UR5, SR_CTAID.Y ;  /* 0x00000000000579c3 */ /* 0x000eb00000002600 */
[----:B------:R-:W2:Y:S01]  /*0070*/  LDC R2, c[0x0][0x364] ;  /* 0x0000d900ff027b82 */ /* 0x000ea20000000800 */
[----:B0-----:R-:W-:-:S02]  /*0080*/  IMAD R0, R3, UR4, R0 ;  /* 0x0000000403007c24 */ /* 0x001fc4000f8e0200 */
[----:B--2---:R-:W-:-:S05]  /*0090*/  IMAD R9, R2, UR5, R9 ;  /* 0x0000000502097c24 */ /* 0x004fca000f8e0209 */
[----:B------:R-:W-:-:S04]  /*00a0*/  VIMNMX R2, PT, PT, R0, R9, !PT ;  /* 0x0000000900027248 */ /* 0x000fc80007fe0100 */
[----:B-1----:R-:W-:-:S13]  /*00b0*/  ISETP.GE.AND P0, PT, R2, UR9, PT ;  /* 0x0000000902007c0c */ /* 0x002fda000bf06270 */
[----:B------:R-:W-:Y:S05]  /*00c0*/  @P0 EXIT ;  /* 0x000000000000094d */ /* 0x000fea0003800000 */
[----:B------:R-:W0:Y:S01]  /*00d0*/  LDCU UR6, c[0x0][0x384] ;  /* 0x00007080ff0677ac */ /* 0x000e220008000800 */
[----:B------:R-:W-:Y:S01]  /*00e0*/  HFMA2 R10, -RZ, RZ, 0, 0 ;  /* 0x00000000ff0a7431 */ /* 0x000fe200000001ff */
[----:B------:R-:W1:Y:S01]  /*00f0*/  LDCU.64 UR10, c[0x0][0x358] ;  /* 0x00006b00ff0a77ac */ /* 0x000e620008000a00 */
[----:B0-----:R-:W-:-:S09]  /*0100*/  UISETP.GE.AND UP0, UPT, UR6, 0x1, UPT ;  /* 0x000000010600788c */ /* 0x001fd2000bf06270 */
[----:B-1----:R-:W-:Y:S05]  /*0110*/  BRA.U !UP0, `(.L_x_0) ;  /* 0x0000000908847547 */ /* 0x002fea000b800000 */
[----:B------:R-:W-:Y:S02]  /*0120*/  UISETP.GE.U32.AND UP1, UPT, UR6, 0x10, UPT ;  /* 0x000000100600788c */ /* 0x000fe4000bf26070 */
[----:B------:R-:W-:Y:S01]  /*0130*/  IMAD R8, R0, UR6, RZ ;  /* 0x0000000600087c24 */ /* 0x000fe2000f8e02ff */
[----:B------:R-:W-:Y:S02]  /*0140*/  ULOP3.LUT UR7, UR6, 0xf, URZ, 0xc0, !UPT ;  /* 0x0000000f06077892 */ /* 0x000fe4000f8ec0ff */
[----:B------:R-:W-:Y:S01]  /*0150*/  IMAD R13, R9, UR6, RZ ;  /* 0x00000006090d7c24 */ /* 0x000fe2000f8e02ff */
[----:B------:R-:W-:Y:S01]  /*0160*/  MOV R10, RZ ;  /* 0x000000ff000a7202 */ /* 0x000fe20000000f00 */
[----:B------:R-:W-:Y:S01]  /*0170*/  UMOV UR4, URZ ;  /* 0x000000ff00047c82 */ /* 0x000fe20008000000 */
[----:B------:R-:W-:Y:S01]  /*0180*/  UISETP.NE.AND UP0, UPT, UR7, URZ, UPT ;  /* 0x000000ff0700728c */ /* 0x000fe2000bf05270 */
[----:B------:R-:W-:Y:S10]  /*0190*/  BRA.U !UP1, `(.L_x_1) ;  /* 0x0000000509047547 */ /* 0x000ff4000b800000 */
[----:B------:R-:W0:Y:S01]  /*01a0*/  LDCU.64 UR4, c[0x0][0x388] ;  /* 0x00007100ff0477ac */ /* 0x000e220008000a00 */
[----:B------:R-:W-:Y:S02]  /*01b0*/  MOV R10, RZ ;  /* 0x000000ff000a7202 */ /* 0x000fe40000000f00 */
[----:B------:R-:W-:Y:S01]  /*01c0*/  MOV R11, R8 ;  /* 0x00000008000b7202 */ /* 0x000fe20000000f00 */
[----:B0-----:R-:W-:-:S04]  /*01d0*/  UIADD3 UR4, UP1, UPT, UR4, 0x20, URZ ;  /* 0x0000002004047890 */ /* 0x001fc8000ff3e0ff */
[----:B------:R-:W-:Y:S02]  /*01e0*/  UIADD3.X UR5, UPT, UPT, URZ, UR5, URZ, UP1, !UPT ;  /* 0x00000005ff057290 */ /* 0x000fe40008ffe4ff */
[----:B------:R-:W-:Y:S01]  /*01f0*/  MOV R2, UR4 ;  /* 0x0000000400027c02 */ /* 0x000fe20008000f00 */
[----:B------:R-:W-:-:S03]  /*0200*/  ULOP3.LUT UR4, UR6, 0x7ffffff0, URZ, 0xc0, !UPT ;  /* 0x7ffffff006047892 */ /* 0x000fc6000f8ec0ff */
[----:B------:R-:W-:Y:S01]  /*0210*/  MOV R3, UR5 ;  /* 0x0000000500037c02 */ /* 0x000fe20008000f00 */
[----:B------:R-:W-:Y:S02]  /*0220*/  UIADD3 UR5, UPT, UPT, -UR4, URZ, URZ ;  /* 0x000000ff04057290 */ /* 0x000fe4000fffe1ff */
[----:B------:R-:W-:-:S10]  /*0230*/  IMAD.WIDE.U32 R4, R13, 0x4, R2 ;  /* 0x000000040d047825 */ /* 0x000fd400078e0002 */
.L_x_2:
[----:B------:R-:W-:Y:S01]  /*0240*/  IMAD.WIDE R6, R11, 0x4, R2 ;  /* 0x000000040b067825 */ /* 0x000fe200078e0202 */
[----:B------:R-:W2:Y:S04]  /*0250*/  LDG.E R12, desc[UR10][R4.64+-0x20] ;  /* 0xffffe00a040c7981 */ /* 0x000ea8000c1e1900 */
[----:B------:R-:W2:Y:S04]  /*0260*/  LDG.E R15, desc[UR10][R6.64+-0x20] ;  /* 0xffffe00a060f7981 */ /* 0x000ea8000c1e1900 */
[----:B------:R-:W3:Y:S04]  /*0270*/  LDG.E R24, desc[UR10][R4.64+-0x1c] ;  /* 0xffffe40a04187981 */ /* 0x000ee8000c1e1900 */
[----:B------:R-:W3:Y:S04]  /*0280*/  LDG.E R27, desc[UR10][R6.64+-0x1c] ;  /* 0xffffe40a061b7981 */ /* 0x000ee8000c1e1900 */
[----:B------:R-:W4:Y:S04]  /*0290*/  LDG.E R21, desc[UR10][R4.64+-0x18] ;  /* 0xffffe80a04157981 */ /* 0x000f28000c1e1900 */
[----:B------:R-:W4:Y:S04]  /*02a0*/  LDG.E R16, desc[UR10][R6.64+-0x18] ;  /* 0xffffe80a06107981 */ /* 0x000f28000c1e1900 */
[----:B------:R-:W5:Y:S04]  /*02b0*/  LDG.E R18, desc[UR10][R4.64+-0x14] ;  /* 0xffffec0a04127981 */ /* 0x000f68000c1e1900 */
[----:B------:R-:W5:Y:S04]  /*02c0*/  LDG.E R23, desc[UR10][R6.64+-0x14] ;  /* 0xffffec0a06177981 */ /* 0x000f68000c1e1900 */
[----:B------:R-:W5:Y:S04]  /*02d0*/  LDG.E R20, desc[UR10][R4.64+-0x10] ;  /* 0xfffff00a04147981 */ /* 0x000f68000c1e1900 */
[----:B------:R-:W5:Y:S04]  /*02e0*/  LDG.E R25, desc[UR10][R6.64+-0x10] ;  /* 0xfffff00a06197981 */ /* 0x000f68000c1e1900 */
[----:B------:R-:W5:Y:S04]  /*02f0*/  LDG.E R14, desc[UR10][R4.64+-0xc] ;  /* 0xfffff40a040e7981 */ /* 0x000f68000c1e1900 */
[----:B------:R-:W5:Y:S04]  /*0300*/  LDG.E R19, desc[UR10][R6.64+-0xc] ;  /* 0xfffff40a06137981 */ /* 0x000f68000c1e1900 */
[----:B------:R-:W5:Y:S04]  /*0310*/  LDG.E R17, desc[UR10][R6.64+-0x4] ;  /* 0xfffffc0a06117981 */ /* 0x000f68000c1e1900 */
[----:B------:R-:W5:Y:S01]  /*0320*/  LDG.E R29, desc[UR10][R4.64+0x1c] ;  /* 0x00001c0a041d7981 */ /* 0x000f62000c1e1900 */
[----:B--2---:R-:W-:-:S03]  /*0330*/  FFMA R22, R15, R12, R10 ;  /* 0x0000000c0f167223 */ /* 0x004fc6000000000a */
[----:B------:R-:W2:Y:S04]  /*0340*/  LDG.E R10, desc[UR10][R4.64+-0x8] ;  /* 0xfffff80a040a7981 */ /* 0x000ea8000c1e1900 */
[----:B------:R-:W2:Y:S04]  /*0350*/  LDG.E R15, desc[UR10][R6.64+-0x8] ;  /* 0xfffff80a060f7981 */ /* 0x000ea8000c1e1900 */
[----:B------:R-:W2:Y:S01]  /*0360*/  LDG.E R12, desc[UR10][R4.64+-0x4] ;  /* 0xfffffc0a040c7981 */ /* 0x000ea2000c1e1900 */
[----:B---3--:R-:W-:-:S03]  /*0370*/  FFMA R27, R27, R24, R22 ;  /* 0x000000181b1b7223 */ /* 0x008fc60000000016 */
[----:B------:R-:W3:Y:S01]  /*0380*/  LDG.E R24, desc[UR10][R6.64+0x1c] ;  /* 0x00001c0a06187981 */ /* 0x000ee2000c1e1900 */
[----:B----4-:R-:W-:-:S03]  /*0390*/  FFMA R22, R16, R21, R27 ;  /* 0x0000001510167223 */ /* 0x010fc6000000001b */
[----:B------:R-:W4:Y:S04]  /*03a0*/  LDG.E R21, desc[UR10][R4.64] ;  /* 0x0000000a04157981 */ /* 0x000f28000c1e1900 */
[----:B------:R-:W4:Y:S01]  /*03b0*/  LDG.E R16, desc[UR10][R6.64] ;  /* 0x0000000a06107981 */ /* 0x000f22000c1e1900 */
[----:B-----5:R-:W-:-:S03]  /*03c0*/  FFMA R22, R23, R18, R22 ;  /* 0x0000001217167223 */ /* 0x020fc60000000016 */
[----:B------:R-:W5:Y:S04]  /*03d0*/  LDG.E R23, desc[UR10][R4.64+0x4] ;  /* 0x0000040a04177981 */ /* 0x000f68000c1e1900 */
[----:B------:R-:W5:Y:S01]  /*03e0*/  LDG.E R18, desc[UR10][R6.64+0x4] ;  /* 0x0000040a06127981 */ /* 0x000f62000c1e1900 */
[----:B------:R-:W-:-:S03]  /*03f0*/  FFMA R22, R25, R20, R22 ;  /* 0x0000001419167223 */ /* 0x000fc60000000016 */
[----:B------:R-:W3:Y:S04]  /*0400*/  LDG.E R25, desc[UR10][R4.64+0x8] ;  /* 0x0000080a04197981 */ /* 0x000ee8000c1e1900 */
[----:B------:R-:W3:Y:S01]  /*0410*/  LDG.E R20, desc[UR10][R6.64+0x8] ;  /* 0x0000080a06147981 */ /* 0x000ee2000c1e1900 */
[----:B------:R-:W-:-:S03]  /*0420*/  FFMA R22, R19, R14, R22 ;  /* 0x0000000e13167223 */ /* 0x000fc60000000016 */
[----:B------:R-:W3:Y:S04]  /*0430*/  LDG.E R19, desc[UR10][R4.64+0xc] ;  /* 0x00000c0a04137981 */ /* 0x000ee8000c1e1900 */
[----:B------:R-:W3:Y:S04]  /*0440*/  LDG.E R14, desc[UR10][R6.64+0xc] ;  /* 0x00000c0a060e7981 */ /* 0x000ee8000c1e1900 */
[----:B------:R-:W3:Y:S01]  /*0450*/  LDG.E R27, desc[UR10][R4.64+0x14] ;  /* 0x0000140a041b7981 */ /* 0x000ee2000c1e1900 */
[----:B--2---:R-:W-:-:S03]  /*0460*/  FFMA R22, R15, R10, R22 ;  /* 0x0000000a0f167223 */ /* 0x004fc60000000016 */
[----:B------:R-:W2:Y:S04]  /*0470*/  LDG.E R10, desc[UR10][R4.64+0x10] ;  /* 0x0000100a040a7981 */ /* 0x000ea8000c1e1900 */
[----:B------:R-:W2:Y:S01]  /*0480*/  LDG.E R15, desc[UR10][R6.64+0x10] ;  /* 0x0000100a060f7981 */ /* 0x000ea2000c1e1900 */
[----:B------:R-:W-:-:S03]  /*0490*/  FFMA R26, R17, R12, R22 ;  /* 0x0000000c111a7223 */ /* 0x000fc60000000016 */
[----:B------:R-:W2:Y:S04]  /*04a0*/  LDG.E R22, desc[UR10][R6.64+0x14] ;  /* 0x0000140a06167981 */ /* 0x000ea8000c1e1900 */
[----:B------:R0:W2:Y:S04]  /*04b0*/  LDG.E R12, desc[UR10][R4.64+0x18] ;  /* 0x0000180a040c7981 */ /* 0x0000a8000c1e1900 */
[----:B------:R-:W2:Y:S01]  /*04c0*/  LDG.E R17, desc[UR10][R6.64+0x18] ;  /* 0x0000180a06117981 */ /* 0x000ea2000c1e1900 */
[----:B----4-:R-:W-:-:S04]  /*04d0*/  FFMA R21, R16, R21, R26 ;  /* 0x0000001510157223 */ /* 0x010fc8000000001a */
[----:B-----5:R-:W-:Y:S01]  /*04e0*/  FFMA R21, R18, R23, R21 ;  /* 0x0000001712157223 */ /* 0x020fe20000000015 */
[----:B------:R-:W-:-:S03]  /*04f0*/  UIADD3 UR5, UPT, UPT, UR5, 0x10, URZ ;  /* 0x0000001005057890 */ /* 0x000fc6000fffe0ff */
[----:B---3--:R-:W-:Y:S01]  /*0500*/  FFMA R21, R20, R25, R21 ;  /* 0x0000001914157223 */ /* 0x008fe20000000015 */
[----:B------:R-:W-:-:S03]  /*0510*/  UISETP.NE.AND UP1, UPT, UR5, URZ, UPT ;  /* 0x000000ff0500728c */ /* 0x000fc6000bf25270 */
[----:B------:R-:W-:Y:S01]  /*0520*/  FFMA R14, R14, R19, R21 ;  /* 0x000000130e0e7223 */ /* 0x000fe20000000015 */
[----:B0-----:R-:W-:Y:S02]  /*0530*/  IADD3 R4, P0, PT, R4, 0x40, RZ ;  /* 0x0000004004047810 */ /* 0x001fe40007f1e0ff */
[----:B------:R-:W-:Y:S02]  /*0540*/  IADD3 R11, PT, PT, R11, 0x10, RZ ;  /* 0x000000100b0b7810 */ /* 0x000fe40007ffe0ff */
[----:B------:R-:W-:Y:S01]  /*0550*/  IADD3.X R5, PT, PT, RZ, R5, RZ, P0, !PT ;  /* 0x00000005ff057210 */ /* 0x000fe200007fe4ff */
[----:B--2---:R-:W-:-:S04]  /*0560*/  FFMA R15, R15, R10, R14 ;  /* 0x0000000a0f0f7223 */ /* 0x004fc8000000000e */
[----:B------:R-:W-:-:S04]  /*0570*/  FFMA R22, R22, R27, R15 ;  /* 0x0000001b16167223 */ /* 0x000fc8000000000f */
[----:B------:R-:W-:-:S04]  /*0580*/  FFMA R17, R17, R12, R22 ;  /* 0x0000000c11117223 */ /* 0x000fc80000000016 */
[----:B------:R-:W-:Y:S01]  /*0590*/  FFMA R10, R24, R29, R17 ;  /* 0x0000001d180a7223 */ /* 0x000fe20000000011 */
[----:B------:R-:W-:Y:S06]  /*05a0*/  BRA.U UP1, `(.L_x_2) ;  /* 0xfffffffd01247547 */ /* 0x000fec000b83ffff */
.L_x_1:
[----:B------:R-:W-:Y:S05]  /*05b0*/  BRA.U !UP0, `(.L_x_0) ;  /* 0x00000005085c7547 */ /* 0x000fea000b800000 */
[----:B------:R-:W-:Y:S02]  /*05c0*/  UISETP.GE.U32.AND UP0, UPT, UR7, 0x8, UPT ;  /* 0x000000080700788c */ /* 0x000fe4000bf06070 */
[----:B------:R-:W-:-:S04]  /*05d0*/  ULOP3.LUT UR8, UR6, 0x7, URZ, 0xc0, !UPT ;  /* 0x0000000706087892 */ /* 0x000fc8000f8ec0ff */
[----:B------:R-:W-:-:S03]  /*05e0*/  UISETP.NE.AND UP1, UPT, UR8, URZ, UPT ;  /* 0x000000ff0800728c */ /* 0x000fc6000bf25270 */
[----:B------:R-:W-:Y:S08]  /*05f0*/  BRA.U !UP0, `(.L_x_3) ;  /* 0x00000001088c7547 */ /* 0x000ff0000b800000 */
[----:B------:R-:W0:Y:S01]  /*0600*/  LDC.64 R4, c[0x0][0x388] ;  /* 0x0000e200ff047b82 */ /* 0x000e220000000a00 */
[----:B------:R-:W1:Y:S01]  /*0610*/  LDCU.64 UR12, c[0x0][0x388] ;  /* 0x00007100ff0c77ac */ /* 0x000e620008000a00 */
[C---:B------:R-:W-:Y:S02]  /*0620*/  IADD3 R7, PT, PT, R13.reuse, UR4, RZ ;  /* 0x000000040d077c10 */ /* 0x040fe4000fffe0ff */
[----:B------:R-:W-:Y:S02]  /*0630*/  IADD3 R11, P0, PT, R13, UR4, RZ ;  /* 0x000000040d0b7c10 */ /* 0x000fe4000ff1e0ff */
[----:B------:R-:W-:Y:S02]  /*0640*/  IADD3 R3, PT, PT, R8, UR4, RZ ;  /* 0x0000000408037c10 */ /* 0x000fe4000fffe0ff */
[----:B------:R-:W-:Y:S02]  /*0650*/  IADD3.X R12, PT, PT, RZ, RZ, RZ, P0, !PT ;  /* 0x000000ffff0c7210 */ /* 0x000fe400007fe4ff */
[----:B-1----:R-:W-:Y:S01]  /*0660*/  LEA R2, P0, R11, UR12, 0x2 ;  /* 0x0000000c0b027c11 */ /* 0x002fe2000f8010ff */
[----:B0-----:R-:W-:-:S04]  /*0670*/  IMAD.WIDE.U32 R6, R7, 0x4, R4 ;  /* 0x0000000407067825 */ /* 0x001fc800078e0004 */
[----:B------:R-:W-:Y:S01]  /*0680*/  IMAD.WIDE R4, R3, 0x4, R4 ;  /* 0x0000000403047825 */ /* 0x000fe200078e0204 */
[----:B------:R-:W-:Y:S01]  /*0690*/  LEA.HI.X R3, R11, UR13, R12, 0x2, P0 ;  /* 0x0000000d0b037c11 */ /* 0x000fe200080f140c */
        /* <DEDUP_REMOVED lines=16> */
[----:B------:R-:W-:Y:S01]  /*07a0*/  UIADD3 UR4, UPT, UPT, UR4, 0x8, URZ ;  /* 0x0000000804047890 */ /* 0x000fe2000fffe0ff */
[----:B--2---:R-:W-:-:S04]  /*07b0*/  FFMA R14, R17, R14, R10 ;  /* 0x0000000e110e7223 */ /* 0x004fc8000000000a */
[----:B---3--:R-:W-:-:S04]  /*07c0*/  FFMA R14, R19, R16, R14 ;  /* 0x00000010130e7223 */ /* 0x008fc8000000000e */
[----:B----4-:R-:W-:-:S04]  /*07d0*/  FFMA R14, R21, R18, R14 ;  /* 0x00000012150e7223 */ /* 0x010fc8000000000e */
[----:B-----5:R-:W-:-:S04]  /*07e0*/  FFMA R14, R23, R20, R14 ;  /* 0x00000014170e7223 */ /* 0x020fc8000000000e */
[----:B------:R-:W-:-:S04]  /*07f0*/  FFMA R25, R25, R22, R14 ;  /* 0x0000001619197223 */ /* 0x000fc8000000000e */
[----:B------:R-:W-:-:S04]  /*0800*/  FFMA R15, R12, R15, R25 ;  /* 0x0000000f0c0f7223 */ /* 0x000fc80000000019 */
[----:B------:R-:W-:-:S04]  /*0810*/  FFMA R6, R6, R7, R15 ;  /* 0x0000000706067223 */ /* 0x000fc8000000000f */
[----:B------:R-:W-:-:S07]  /*0820*/  FFMA R10, R27, R11, R6 ;  /* 0x0000000b1b0a7223 */ /* 0x000fce0000000006 */
.L_x_3:
        /* <DEDUP_REMOVED lines=22> */
[----:B------:R-:W5:Y:S01]  /*0990*/  LDG.E R18, desc[UR10][R4.64+0xc] ;  /* 0x00000c0a04127981 */ /* 0x000f62000c1e1900 */
[----:B------:R-:W-:Y:S01]  /*09a0*/  UIADD3 UR4, UPT, UPT, UR4, 0x4, URZ ;  /* 0x0000000404047890 */ /* 0x000fe2000fffe0ff */
[----:B--2---:R-:W-:-:S04]  /*09b0*/  FFMA R11, R11, R6, R10 ;  /* 0x000000060b0b7223 */ /* 0x004fc8000000000a */
[----:B---3--:R-:W-:-:S04]  /*09c0*/  FFMA R11, R12, R14, R11 ;  /* 0x0000000e0c0b7223 */ /* 0x008fc8000000000b */
[----:B----4-:R-:W-:-:S04]  /*09d0*/  FFMA R11, R16, R15, R11 ;  /* 0x0000000f100b7223 */ /* 0x010fc8000000000b */
[----:B-----5:R-:W-:-:S07]  /*09e0*/  FFMA R10, R18, R17, R11 ;  /* 0x00000011120a7223 */ /* 0x020fce000000000b */
.L_x_4:
[----:B------:R-:W-:Y:S05]  /*09f0*/  BRA.U !UP1, `(.L_x_0) ;  /* 0x00000001094c7547 */ /* 0x000fea000b800000 */
[----:B------:R-:W0:Y:S01]  /*0a00*/  LDC.64 R2, c[0x0][0x388] ;  /* 0x0000e200ff027b82 */ /* 0x000e220000000a00 */
[----:B------:R-:W-:Y:S01]  /*0a10*/  IADD3 R5, PT, PT, R13, UR4, RZ ;  /* 0x000000040d057c10 */ /* 0x000fe2000fffe0ff */
[----:B------:R-:W-:Y:S01]  /*0a20*/  UIADD3 UR5, UPT, UPT, -UR5, URZ, URZ ;  /* 0x000000ff05057290 */ /* 0x000fe2000fffe1ff */
[----:B------:R-:W-:-:S03]  /*0a30*/  IADD3 R11, PT, PT, R8, UR4, RZ ;  /* 0x00000004080b7c10 */ /* 0x000fc6000fffe0ff */
[----:B0-----:R-:W-:-:S03]  /*0a40*/  IMAD.WIDE.U32 R4, R5, 0x4, R2 ;  /* 0x0000000405047825 */ /* 0x001fc600078e0002 */
[----:B------:R-:W-:Y:S02]  /*0a50*/  MOV R12, R4 ;  /* 0x00000004000c7202 */ /* 0x000fe40000000f00 */
[----:B------:R-:W-:-:S07]  /*0a60*/  MOV R13, R5 ;  /* 0x00000005000d7202 */ /* 0x000fce0000000f00 */
.L_x_5:
[----:B------:R-:W-:Y:S01]  /*0a70*/  IMAD.WIDE R4, R11, 0x4, R2 ;  /* 0x000000040b047825 */ /* 0x000fe200078e0202 */
[----:B------:R-:W-:Y:S02]  /*0a80*/  MOV R6, R12 ;  /* 0x0000000c00067202 */ /* 0x000fe40000000f00 */
[----:B------:R-:W-:-:S03]  /*0a90*/  MOV R7, R13 ;  /* 0x0000000d00077202 */ /* 0x000fc60000000f00 */
[----:B------:R-:W2:Y:S04]  /*0aa0*/  LDG.E R5, desc[UR10][R4.64] ;  /* 0x0000000a04057981 */ /* 0x000ea8000c1e1900 */
[----:B------:R-:W2:Y:S01]  /*0ab0*/  LDG.E R6, desc[UR10][R6.64] ;  /* 0x0000000a06067981 */ /* 0x000ea2000c1e1900 */
[----:B------:R-:W-:Y:S01]  /*0ac0*/  UIADD3 UR5, UPT, UPT, UR5, 0x1, URZ ;  /* 0x0000000105057890 */ /* 0x000fe2000fffe0ff */
[----:B------:R-:W-:Y:S02]  /*0ad0*/  IADD3 R12, P0, PT, R12, 0x4, RZ ;  /* 0x000000040c0c7810 */ /* 0x000fe40007f1e0ff */
[----:B------:R-:W-:Y:S01]  /*0ae0*/  IADD3 R11, PT, PT, R11, 0x1, RZ ;  /* 0x000000010b0b7810 */ /* 0x000fe20007ffe0ff */
[----:B------:R-:W-:Y:S01]  /*0af0*/  UISETP.NE.AND UP0, UPT, UR5, URZ, UPT ;  /* 0x000000ff0500728c */ /* 0x000fe2000bf05270 */
[----:B------:R-:W-:Y:S01]  /*0b00*/  IADD3.X R13, PT, PT, RZ, R13, RZ, P0, !PT ;  /* 0x0000000dff0d7210 */ /* 0x000fe200007fe4ff */
[----:B--2---:R-:W-:-:S07]  /*0b10*/  FFMA R10, R5, R6, R10 ;  /* 0x00000006050a7223 */ /* 0x004fce000000000a */
[----:B------:R-:W-:Y:S05]  /*0b20*/  BRA.U UP0, `(.L_x_5) ;  /* 0xfffffffd00d07547 */ /* 0x000fea000b83ffff */
.L_x_0:
[----:B------:R-:W0:Y:S01]  /*0b30*/  LDC.64 R2, c[0x0][0x390] ;  /* 0x0000e400ff027b82 */ /* 0x000e220000000a00 */
[----:B------:R-:W-:-:S04]  /*0b40*/  IMAD R9, R9, UR9, R0 ;  /* 0x0000000909097c24 */ /* 0x000fc8000f8e0200 */
[----:B0-----:R-:W-:-:S05]  /*0b50*/  IMAD.WIDE R2, R9, 0x4, R2 ;  /* 0x0000000409027825 */ /* 0x001fca00078e0202 */
[----:B------:R-:W-:Y:S01]  /*0b60*/  STG.E desc[UR10][R2.64], R10 ;  /* 0x0000000a02007986 */ /* 0x000fe2000c10190a */
[----:B------:R-:W-:Y:S05]  /*0b70*/  EXIT ;  /* 0x000000000000794d */ /* 0x000fea0003800000 */
.L_x_6:
[----:B------:R-:W-:-:S00]  /*0b80*/  BRA `(.L_x_6) ;  /* 0xfffffffc00fc7947 */ /* 0x000fc0000383ffff */
[----:B------:R-:W-:-:S00]  /*0b90*/  NOP ;  /* 0x0000000000007918 */ /* 0x000fc00000000000 */
        /* <DEDUP_REMOVED lines=14> */
.L_x_7:


//--------------------- .nv.shared.reserved.0     --------------------------
	.section	.nv.shared.reserved.0,"aw",@nobits
	.weak		__nv_reservedSMEM_offset_0_alias
	.size		__nv_reservedSMEM_offset_0_alias, 0, 64
	.other		__nv_reservedSMEM_offset_0_alias,@"STO_CUDA_RESERVED_SHARED STV_DEFAULT"
__nv_reservedSMEM_offset_0_alias:
	.zero		0
	.zero		64


//--------------------- .nv.constant0._Z8mykerneliiPfS_ --------------------------
	.section	.nv.constant0._Z8mykerneliiPfS_,"a",@progbits
	.sectionflags	@""
	.align	4
.nv.constant0._Z8mykerneliiPfS_:
	.zero		920


//--------------------- SYMBOLS --------------------------

	.type		.nv.reservedSmem.offset0,@object
	.size		.nv.reservedSmem.offset0,0x4
